//
// Generated by NVIDIA NVVM Compiler
//
// Compiler Build ID: CL-36424714
// Cuda compilation tools, release 13.0, V13.0.88
// Based on NVVM 20.0.0
//

.version 9.0
.target sm_100
.address_size 64

	// .globl	_Z3addPfS_

.visible .entry _Z3addPfS_(
	.param .u64 .ptr .align 1 _Z3addPfS__param_0,
	.param .u64 .ptr .align 1 _Z3addPfS__param_1
)
{
	.reg .b32 	%r<2>;
	.reg .b32 	%f<4>;
	.reg .b64 	%rd<8>;

	ld.param.u64 	%rd1, [_Z3addPfS__param_0];
	ld.param.u64 	%rd2, [_Z3addPfS__param_1];
	cvta.to.global.u64 	%rd3, %rd2;
	cvta.to.global.u64 	%rd4, %rd1;
	mov.u32 	%r1, %tid.x;
	mul.wide.u32 	%rd5, %r1, 4;
	add.s64 	%rd6, %rd4, %rd5;
	ld.global.f32 	%f1, [%rd6];
	add.s64 	%rd7, %rd3, %rd5;
	ld.global.f32 	%f2, [%rd7];
	add.f32 	%f3, %f1, %f2;
	st.global.f32 	[%rd7], %f3;
	ret;

}


// ===== COMPILED SASS (sm_100) =====

	.target	sm_100

	.elftype	@"ET_EXEC"


//--------------------- .note.nv.tkinfo           --------------------------
	.section	.note.nv.tkinfo,"",@"SHT_NOTE"
	.sectionflags	@"SHF_NOTE_NV_TKINFO"
	.tkinfo
        /*0018*/ 	.word	0x00000002
        /*0030*/ 	.string	""
        /*0030*/ 	.string	"ptxas"
        /*0030*/ 	.string	"Cuda compilation tools, release 13.0, V13.0.88"
        /*0030*/ 	.string	"Build cuda_13.0.r13.0/compiler.36424714_0"
        /*0030*/ 	.string	"-arch sm_100 -m 64 "



//--------------------- .note.nv.cuinfo           --------------------------
	.section	.note.nv.cuinfo,"",@"SHT_NOTE"
	.sectionflags	@"SHF_NOTE_NV_CUINFO"
        /*0018*/ 	.short	0x0002
        /*001a*/ 	.short	0x0064
        /*001c*/ 	.short	0x0082
	.zero		2


//--------------------- .nv.info                  --------------------------
	.section	.nv.info,"",@"SHT_CUDA_INFO"
	.align	4


	//----- nvinfo : EIATTR_REGCOUNT
	.align		4
        /*0000*/ 	.byte	0x04, 0x2f
        /*0002*/ 	.short	(.L_1 - .L_0)
	.align		4
.L_0:
        /*0004*/ 	.word	index@(_Z3addPfS_)
        /*0008*/ 	.word	0x0000000a


	//----- nvinfo : EIATTR_FRAME_SIZE
	.align		4
.L_1:
        /*000c*/ 	.byte	0x04, 0x11
        /*000e*/ 	.short	(.L_3 - .L_2)
	.align		4
.L_2:
        /*0010*/ 	.word	index@(_Z3addPfS_)
        /*0014*/ 	.word	0x00000000


	//----- nvinfo : EIATTR_MIN_STACK_SIZE
	.align		4
.L_3:
        /*0018*/ 	.byte	0x04, 0x12
        /*001a*/ 	.short	(.L_5 - .L_4)
	.align		4
.L_4:
        /*001c*/ 	.word	index@(_Z3addPfS_)
        /*0020*/ 	.word	0x00000000
.L_5:


//--------------------- .nv.compat                --------------------------
	.section	.nv.compat,"",@"SHT_CUDA_COMPAT_INFO"
	.align	4
        /*0000*/ 	.byte	0x02, 0x09, 0x00, 0x00, 0x02, 0x02, 0x01, 0x00, 0x02, 0x05, 0x05, 0x00, 0x03, 0x07, 0x01, 0x01
        /*0010*/ 	.byte	0x02, 0x03, 0x00, 0x00, 0x02, 0x06, 0x01, 0x00, 0x04, 0x0b, 0x08, 0x00, 0x09, 0x00, 0x00, 0x00
        /*0020*/ 	.byte	0x00, 0x00, 0x00, 0x00


//--------------------- .nv.info._Z3addPfS_       --------------------------
	.section	.nv.info._Z3addPfS_,"",@"SHT_CUDA_INFO"
	.sectionflags	@""
	.align	4


	//----- nvinfo : EIATTR_CUDA_API_VERSION
	.align		4
        /*0000*/ 	.byte	0x04, 0x37
        /*0002*/ 	.short	(.L_7 - .L_6)
.L_6:
        /*0004*/ 	.word	0x00000082


	//----- nvinfo : EIATTR_KPARAM_INFO
	.align		4
.L_7:
        /*0008*/ 	.byte	0x04, 0x17
        /*000a*/ 	.short	(.L_9 - .L_8)
.L_8:
        /*000c*/ 	.word	0x00000000
        /*0010*/ 	.short	0x0001
        /*0012*/ 	.short	0x0008
        /*0014*/ 	.byte	0x00, 0xf5, 0x21, 0x00


	//----- nvinfo : EIATTR_KPARAM_INFO
	.align		4
.L_9:
        /*0018*/ 	.byte	0x04, 0x17
        /*001a*/ 	.short	(.L_11 - .L_10)
.L_10:
        /*001c*/ 	.word	0x00000000
        /*0020*/ 	.short	0x0000
        /*0022*/ 	.short	0x0000
        /*0024*/ 	.byte	0x00, 0xf5, 0x21, 0x00


	//----- nvinfo : EIATTR_SPARSE_MMA_MASK
	.align		4
.L_11:
        /*0028*/ 	.byte	0x03, 0x50
        /*002a*/ 	.short	0x0000


	//----- nvinfo : EIATTR_MAXREG_COUNT
	.align		4
        /*002c*/ 	.byte	0x03, 0x1b
        /*002e*/ 	.short	0x00ff


	//----- nvinfo : EIATTR_MERCURY_ISA_VERSION
	.align		4
        /*0030*/ 	.byte	0x03, 0x5f
        /*0032*/ 	.short	0x0101


	//----- nvinfo : EIATTR_VRC_CTA_INIT_COUNT
	.align		4
        /*0034*/ 	.byte	0x02, 0x4a
	.zero		1
	.zero		1


	//----- nvinfo : EIATTR_EXIT_INSTR_OFFSETS
	.align		4
        /*0038*/ 	.byte	0x04, 0x1c
        /*003a*/ 	.short	(.L_13 - .L_12)


	//   ....[0]....
.L_12:
        /*003c*/ 	.word	0x000000b0


	//----- nvinfo : EIATTR_CBANK_PARAM_SIZE
	.align		4
.L_13:
        /*0040*/ 	.byte	0x03, 0x19
        /*0042*/ 	.short	0x0010


	//----- nvinfo : EIATTR_PARAM_CBANK
	.align		4
        /*0044*/ 	.byte	0x04, 0x0a
        /*0046*/ 	.short	(.L_15 - .L_14)
	.align		4
.L_14:
        /*0048*/ 	.word	index@(.nv.constant0._Z3addPfS_)
        /*004c*/ 	.short	0x0380
        /*004e*/ 	.short	0x0010


	//----- nvinfo : EIATTR_SW_WAR
	.align		4
.L_15:
        /*0050*/ 	.byte	0x04, 0x36
        /*0052*/ 	.short	(.L_17 - .L_16)
.L_16:
        /*0054*/ 	.word	0x00000008
.L_17:


//--------------------- .nv.callgraph             --------------------------
	.section	.nv.callgraph,"",@"SHT_CUDA_CALLGRAPH"
	.align	4
	.sectionentsize	8
	.align		4
        /*0000*/ 	.word	0x00000000
	.align		4
        /*0004*/ 	.word	0xffffffff
	.align		4
        /*0008*/ 	.word	0x00000000
	.align		4
        /*000c*/ 	.word	0xfffffffe
	.align		4
        /*0010*/ 	.word	0x00000000
	.align		4
        /*0014*/ 	.word	0xfffffffd
	.align		4
        /*0018*/ 	.word	0x00000000
	.align		4
        /*001c*/ 	.word	0xfffffffc


//--------------------- .text._Z3addPfS_          --------------------------
	.section	.text._Z3addPfS_,"ax",@progbits
	.align	128
        .global         _Z3addPfS_
        .type           _Z3addPfS_,@function
        .size           _Z3addPfS_,(.L_x_1 - _Z3addPfS_)
        .other          _Z3addPfS_,@"STO_CUDA_ENTRY STV_DEFAULT"
_Z3addPfS_:
.text._Z3addPfS_:
[----:B------:R-:W-:Y:S01]  /*0000*/  LDC R1, c[0x0][0x37c] ;  /* 0x0000df00ff017b82 */ /* 0x000fe20000000800 */
[----:B------:R-:W0:Y:S07]  /*0010*/  S2R R7, SR_TID.X ;  /* 0x0000000000077919 */ /* 0x000e2e0000002100 */
[----:B------:R-:W0:Y:S01]  /*0020*/  LDC.64 R2, c[0x0][0x380] ;  /* 0x0000e000ff027b82 */ /* 0x000e220000000a00 */
[----:B------:R-:W1:Y:S07]  /*0030*/  LDCU.64 UR4, c[0x0][0x358] ;  /* 0x00006b00ff0477ac */ /* 0x000e6e0008000a00 */
[----:B------:R-:W2:Y:S01]  /*0040*/  LDC.64 R4, c[0x0][0x388] ;  /* 0x0000e200ff047b82 */ /* 0x000ea20000000a00 */
[----:B0-----:R-:W-:-:S04]  /*0050*/  IMAD.WIDE.U32 R2, R7, 0x4, R2 ;  /* 0x0000000407027825 */ /* 0x001fc800078e0002 */
[----:B--2---:R-:W-:Y:S02]  /*0060*/  IMAD.WIDE.U32 R4, R7, 0x4, R4 ;  /* 0x0000000407047825 */ /* 0x004fe400078e0004 */
[----:B-1----:R-:W2:Y:S04]  /*0070*/  LDG.E R2, desc[UR4][R2.64] ;  /* 0x0000000402027981 */ /* 0x002ea8000c1e1900 */
[----:B------:R-:W2:Y:S02]  /*0080*/  LDG.E R7, desc[UR4][R4.64] ;  /* 0x0000000404077981 */ /* 0x000ea4000c1e1900 */
[----:B--2---:R-:W-:-:S05]  /*0090*/  FADD R7, R2, R7 ;  /* 0x0000000702077221 */ /* 0x004fca0000000000 */
[----:B------:R-:W-:Y:S01]  /*00a0*/  STG.E desc[UR4][R4.64], R7 ;  /* 0x0000000704007986 */ /* 0x000fe2000c101904 */
[----:B------:R-:W-:Y:S05]  /*00b0*/  EXIT ;  /* 0x000000000000794d */ /* 0x000fea0003800000 */
.L_x_0:
[----:B------:R-:W-:-:S00]  /*00c0*/  BRA `(.L_x_0) ;  /* 0xfffffffc00fc7947 */ /* 0x000fc0000383ffff */
[----:B------:R-:W-:-:S00]  /*00d0*/  NOP ;  /* 0x0000000000007918 */ /* 0x000fc00000000000 */
        /* <DEDUP_REMOVED lines=10> */
.L_x_1:


//--------------------- .nv.shared.reserved.0     --------------------------
	.section	.nv.shared.reserved.0,"aw",@nobits
	.weak		__nv_reservedSMEM_offset_0_alias
	.size		__nv_reservedSMEM_offset_0_alias, 0, 64
	.other		__nv_reservedSMEM_offset_0_alias,@"STO_CUDA_RESERVED_SHARED STV_DEFAULT"
__nv_reservedSMEM_offset_0_alias:
	.zero		0
	.zero		64


//--------------------- .nv.constant0._Z3addPfS_  --------------------------
	.section	.nv.constant0._Z3addPfS_,"a",@progbits
	.sectionflags	@""
	.align	4
.nv.constant0._Z3addPfS_:
	.zero		912


//--------------------- SYMBOLS --------------------------

	.type		.nv.reservedSmem.offset0,@object
	.size		.nv.reservedSmem.offset0,0x4
